//
// Generated by NVIDIA NVVM Compiler
//
// Compiler Build ID: CL-36424714
// Cuda compilation tools, release 13.0, V13.0.88
// Based on NVVM 20.0.0
//

.version 9.0
.target sm_100
.address_size 64

	// .globl	_Z10cuda_sgemmPfS_S_iii
// _ZZ12cuda_sgemmv2PfS_S_iiiE3s_a has been demoted
// _ZZ12cuda_sgemmv2PfS_S_iiiE3s_b has been demoted

.visible .entry _Z10cuda_sgemmPfS_S_iii(
	.param .u64 .ptr .align 1 _Z10cuda_sgemmPfS_S_iii_param_0,
	.param .u64 .ptr .align 1 _Z10cuda_sgemmPfS_S_iii_param_1,
	.param .u64 .ptr .align 1 _Z10cuda_sgemmPfS_S_iii_param_2,
	.param .u32 _Z10cuda_sgemmPfS_S_iii_param_3,
	.param .u32 _Z10cuda_sgemmPfS_S_iii_param_4,
	.param .u32 _Z10cuda_sgemmPfS_S_iii_param_5
)
{
	.reg .pred 	%p<13>;
	.reg .b32 	%r<44>;
	.reg .b32 	%f<68>;
	.reg .b64 	%rd<40>;

	ld.param.u64 	%rd5, [_Z10cuda_sgemmPfS_S_iii_param_0];
	ld.param.u64 	%rd6, [_Z10cuda_sgemmPfS_S_iii_param_1];
	ld.param.u64 	%rd4, [_Z10cuda_sgemmPfS_S_iii_param_2];
	ld.param.u32 	%r22, [_Z10cuda_sgemmPfS_S_iii_param_3];
	ld.param.u32 	%r20, [_Z10cuda_sgemmPfS_S_iii_param_4];
	ld.param.u32 	%r21, [_Z10cuda_sgemmPfS_S_iii_param_5];
	cvta.to.global.u64 	%rd1, %rd6;
	cvta.to.global.u64 	%rd2, %rd5;
	mov.u32 	%r23, %ctaid.y;
	mov.u32 	%r24, %ntid.y;
	mov.u32 	%r25, %tid.y;
	mad.lo.s32 	%r1, %r23, %r24, %r25;
	mov.u32 	%r26, %ctaid.x;
	mov.u32 	%r27, %ntid.x;
	mov.u32 	%r28, %tid.x;
	mad.lo.s32 	%r2, %r26, %r27, %r28;
	setp.ge.s32 	%p1, %r1, %r20;
	setp.ge.s32 	%p2, %r2, %r22;
	or.pred  	%p3, %p2, %p1;
	@%p3 bra 	$L__BB0_14;
	setp.lt.s32 	%p4, %r21, 1;
	mov.f32 	%f67, 0f00000000;
	@%p4 bra 	$L__BB0_13;
	mul.lo.s32 	%r3, %r21, %r2;
	and.b32  	%r4, %r21, 7;
	setp.lt.u32 	%p5, %r21, 8;
	mov.f32 	%f67, 0f00000000;
	mov.b32 	%r42, 0;
	@%p5 bra 	$L__BB0_5;
	and.b32  	%r42, %r21, 2147483640;
	neg.s32 	%r40, %r42;
	shl.b32 	%r7, %r20, 3;
	add.s64 	%rd3, %rd2, 16;
	mov.f32 	%f67, 0f00000000;
	mul.wide.s32 	%rd11, %r20, 4;
	mov.u32 	%r38, %r3;
	mov.u32 	%r39, %r1;
$L__BB0_4:
	.pragma "nounroll";
	mul.wide.s32 	%rd7, %r38, 4;
	add.s64 	%rd8, %rd3, %rd7;
	ld.global.f32 	%f17, [%rd8+-16];
	mul.wide.s32 	%rd9, %r39, 4;
	add.s64 	%rd10, %rd1, %rd9;
	ld.global.f32 	%f18, [%rd10];
	fma.rn.f32 	%f19, %f17, %f18, %f67;
	ld.global.f32 	%f20, [%rd8+-12];
	add.s64 	%rd12, %rd10, %rd11;
	ld.global.f32 	%f21, [%rd12];
	fma.rn.f32 	%f22, %f20, %f21, %f19;
	ld.global.f32 	%f23, [%rd8+-8];
	add.s64 	%rd13, %rd12, %rd11;
	ld.global.f32 	%f24, [%rd13];
	fma.rn.f32 	%f25, %f23, %f24, %f22;
	ld.global.f32 	%f26, [%rd8+-4];
	add.s64 	%rd14, %rd13, %rd11;
	ld.global.f32 	%f27, [%rd14];
	fma.rn.f32 	%f28, %f26, %f27, %f25;
	ld.global.f32 	%f29, [%rd8];
	add.s64 	%rd15, %rd14, %rd11;
	ld.global.f32 	%f30, [%rd15];
	fma.rn.f32 	%f31, %f29, %f30, %f28;
	ld.global.f32 	%f32, [%rd8+4];
	add.s64 	%rd16, %rd15, %rd11;
	ld.global.f32 	%f33, [%rd16];
	fma.rn.f32 	%f34, %f32, %f33, %f31;
	ld.global.f32 	%f35, [%rd8+8];
	add.s64 	%rd17, %rd16, %rd11;
	ld.global.f32 	%f36, [%rd17];
	fma.rn.f32 	%f37, %f35, %f36, %f34;
	ld.global.f32 	%f38, [%rd8+12];
	add.s64 	%rd18, %rd17, %rd11;
	ld.global.f32 	%f39, [%rd18];
	fma.rn.f32 	%f67, %f38, %f39, %f37;
	add.s32 	%r40, %r40, 8;
	add.s32 	%r39, %r39, %r7;
	add.s32 	%r38, %r38, 8;
	setp.ne.s32 	%p6, %r40, 0;
	@%p6 bra 	$L__BB0_4;
$L__BB0_5:
	setp.eq.s32 	%p7, %r4, 0;
	@%p7 bra 	$L__BB0_13;
	and.b32  	%r15, %r21, 3;
	setp.lt.u32 	%p8, %r4, 4;
	@%p8 bra 	$L__BB0_8;
	add.s32 	%r30, %r42, %r3;
	mul.wide.s32 	%rd19, %r30, 4;
	add.s64 	%rd20, %rd2, %rd19;
	ld.global.f32 	%f41, [%rd20];
	mad.lo.s32 	%r31, %r42, %r20, %r1;
	mul.wide.s32 	%rd21, %r31, 4;
	add.s64 	%rd22, %rd1, %rd21;
	ld.global.f32 	%f42, [%rd22];
	fma.rn.f32 	%f43, %f41, %f42, %f67;
	ld.global.f32 	%f44, [%rd20+4];
	mul.wide.s32 	%rd23, %r20, 4;
	add.s64 	%rd24, %rd22, %rd23;
	ld.global.f32 	%f45, [%rd24];
	fma.rn.f32 	%f46, %f44, %f45, %f43;
	ld.global.f32 	%f47, [%rd20+8];
	add.s64 	%rd25, %rd24, %rd23;
	ld.global.f32 	%f48, [%rd25];
	fma.rn.f32 	%f49, %f47, %f48, %f46;
	ld.global.f32 	%f50, [%rd20+12];
	add.s64 	%rd26, %rd25, %rd23;
	ld.global.f32 	%f51, [%rd26];
	fma.rn.f32 	%f67, %f50, %f51, %f49;
	add.s32 	%r42, %r42, 4;
$L__BB0_8:
	setp.eq.s32 	%p9, %r15, 0;
	@%p9 bra 	$L__BB0_13;
	setp.eq.s32 	%p10, %r15, 1;
	@%p10 bra 	$L__BB0_11;
	add.s32 	%r32, %r42, %r3;
	mul.wide.s32 	%rd27, %r32, 4;
	add.s64 	%rd28, %rd2, %rd27;
	ld.global.f32 	%f53, [%rd28];
	mad.lo.s32 	%r33, %r42, %r20, %r1;
	mul.wide.s32 	%rd29, %r33, 4;
	add.s64 	%rd30, %rd1, %rd29;
	ld.global.f32 	%f54, [%rd30];
	fma.rn.f32 	%f55, %f53, %f54, %f67;
	ld.global.f32 	%f56, [%rd28+4];
	mul.wide.s32 	%rd31, %r20, 4;
	add.s64 	%rd32, %rd30, %rd31;
	ld.global.f32 	%f57, [%rd32];
	fma.rn.f32 	%f67, %f56, %f57, %f55;
	add.s32 	%r42, %r42, 2;
$L__BB0_11:
	and.b32  	%r34, %r21, 1;
	setp.eq.b32 	%p11, %r34, 1;
	not.pred 	%p12, %p11;
	@%p12 bra 	$L__BB0_13;
	add.s32 	%r35, %r42, %r3;
	mul.wide.s32 	%rd33, %r35, 4;
	add.s64 	%rd34, %rd2, %rd33;
	ld.global.f32 	%f58, [%rd34];
	mad.lo.s32 	%r36, %r42, %r20, %r1;
	mul.wide.s32 	%rd35, %r36, 4;
	add.s64 	%rd36, %rd1, %rd35;
	ld.global.f32 	%f59, [%rd36];
	fma.rn.f32 	%f67, %f58, %f59, %f67;
$L__BB0_13:
	mad.lo.s32 	%r37, %r20, %r2, %r1;
	cvta.to.global.u64 	%rd37, %rd4;
	mul.wide.s32 	%rd38, %r37, 4;
	add.s64 	%rd39, %rd37, %rd38;
	st.global.f32 	[%rd39], %f67;
$L__BB0_14:
	ret;

}
	// .globl	_Z12cuda_sgemmv2PfS_S_iii
.visible .entry _Z12cuda_sgemmv2PfS_S_iii(
	.param .u64 .ptr .align 1 _Z12cuda_sgemmv2PfS_S_iii_param_0,
	.param .u64 .ptr .align 1 _Z12cuda_sgemmv2PfS_S_iii_param_1,
	.param .u64 .ptr .align 1 _Z12cuda_sgemmv2PfS_S_iii_param_2,
	.param .u32 _Z12cuda_sgemmv2PfS_S_iii_param_3,
	.param .u32 _Z12cuda_sgemmv2PfS_S_iii_param_4,
	.param .u32 _Z12cuda_sgemmv2PfS_S_iii_param_5
)
{
	.local .align 16 .b8 	__local_depot1[256];
	.reg .b64 	%SP;
	.reg .b64 	%SPL;
	.reg .pred 	%p<4>;
	.reg .b32 	%r<67>;
	.reg .b32 	%f<346>;
	.reg .b64 	%rd<31>;
	// demoted variable
	.shared .align 4 .b8 _ZZ12cuda_sgemmv2PfS_S_iiiE3s_a[4096];
	// demoted variable
	.shared .align 4 .b8 _ZZ12cuda_sgemmv2PfS_S_iiiE3s_b[4096];
	mov.u64 	%SPL, __local_depot1;
	ld.param.u32 	%r9, [_Z12cuda_sgemmv2PfS_S_iii_param_5];
	add.u64 	%rd1, %SPL, 0;
	setp.lt.s32 	%p1, %r9, 1;
	@%p1 bra 	$L__BB1_6;
	mov.b32 	%r64, 0;
	mov.u32 	%r12, %tid.y;
	shl.b32 	%r13, %r12, 8;
	mov.u32 	%r14, _ZZ12cuda_sgemmv2PfS_S_iiiE3s_a;
	add.s32 	%r15, %r13, %r14;
	add.s32 	%r2, %r15, 16;
	mov.u32 	%r17, %ntid.x;
	mov.u32 	%r18, %tid.x;
	mad.lo.s32 	%r19, %r12, %r17, %r18;
$L__BB1_2:
	ld.param.u32 	%r62, [_Z12cuda_sgemmv2PfS_S_iii_param_5];
	ld.param.u32 	%r60, [_Z12cuda_sgemmv2PfS_S_iii_param_4];
	ld.param.u64 	%rd28, [_Z12cuda_sgemmv2PfS_S_iii_param_1];
	ld.param.u64 	%rd27, [_Z12cuda_sgemmv2PfS_S_iii_param_0];
	shl.b32 	%r16, %r64, 3;
	shr.u32 	%r20, %r19, 5;
	add.s32 	%r21, %r16, %r20;
	mov.u32 	%r22, %ctaid.y;
	shl.b32 	%r23, %r22, 7;
	shr.u32 	%r24, %r19, 1;
	add.s32 	%r25, %r23, %r24;
	shl.b32 	%r26, %r19, 2;
	and.b32  	%r27, %r26, 4;
	mad.lo.s32 	%r28, %r62, %r25, %r27;
	add.s32 	%r29, %r28, %r16;
	cvta.to.global.u64 	%rd9, %rd27;
	mul.wide.s32 	%rd10, %r29, 4;
	add.s64 	%rd11, %rd9, %rd10;
	ld.global.v4.f32 	{%f194, %f195, %f196, %f197}, [%rd11];
	shl.b32 	%r30, %r24, 5;
	add.s32 	%r31, %r14, %r30;
	shl.b32 	%r32, %r19, 4;
	and.b32  	%r33, %r32, 16;
	add.s32 	%r34, %r31, %r33;
	st.shared.v4.f32 	[%r34], {%f194, %f195, %f196, %f197};
	and.b32  	%r35, %r26, 124;
	mov.u32 	%r36, %ctaid.x;
	shl.b32 	%r37, %r36, 7;
	or.b32  	%r38, %r35, %r37;
	mad.lo.s32 	%r39, %r21, %r60, %r38;
	cvta.to.global.u64 	%rd12, %rd28;
	mul.wide.s32 	%rd13, %r39, 4;
	add.s64 	%rd14, %rd12, %rd13;
	ld.global.v4.f32 	{%f198, %f199, %f200, %f201}, [%rd14];
	shl.b32 	%r40, %r20, 9;
	mov.u32 	%r41, _ZZ12cuda_sgemmv2PfS_S_iiiE3s_b;
	add.s32 	%r42, %r41, %r40;
	and.b32  	%r43, %r32, 496;
	add.s32 	%r44, %r42, %r43;
	st.shared.v4.f32 	[%r44], {%f198, %f199, %f200, %f201};
	bar.sync 	0;
	shl.b32 	%r45, %r18, 5;
	add.s32 	%r46, %r41, %r45;
	ld.shared.f32 	%f65, [%r46];
	ld.shared.f32 	%f66, [%r46+512];
	ld.shared.f32 	%f67, [%r46+1024];
	ld.shared.f32 	%f68, [%r46+1536];
	ld.shared.f32 	%f69, [%r46+2048];
	ld.shared.f32 	%f70, [%r46+2560];
	ld.shared.f32 	%f71, [%r46+3072];
	ld.shared.f32 	%f72, [%r46+3584];
	ld.shared.f32 	%f73, [%r46+4];
	ld.shared.f32 	%f74, [%r46+516];
	ld.shared.f32 	%f75, [%r46+1028];
	ld.shared.f32 	%f76, [%r46+1540];
	ld.shared.f32 	%f77, [%r46+2052];
	ld.shared.f32 	%f78, [%r46+2564];
	ld.shared.f32 	%f79, [%r46+3076];
	ld.shared.f32 	%f80, [%r46+3588];
	ld.shared.f32 	%f81, [%r46+8];
	ld.shared.f32 	%f82, [%r46+520];
	ld.shared.f32 	%f83, [%r46+1032];
	ld.shared.f32 	%f84, [%r46+1544];
	ld.shared.f32 	%f85, [%r46+2056];
	ld.shared.f32 	%f86, [%r46+2568];
	ld.shared.f32 	%f87, [%r46+3080];
	ld.shared.f32 	%f88, [%r46+3592];
	ld.shared.f32 	%f89, [%r46+12];
	ld.shared.f32 	%f90, [%r46+524];
	ld.shared.f32 	%f91, [%r46+1036];
	ld.shared.f32 	%f92, [%r46+1548];
	ld.shared.f32 	%f93, [%r46+2060];
	ld.shared.f32 	%f94, [%r46+2572];
	ld.shared.f32 	%f95, [%r46+3084];
	ld.shared.f32 	%f96, [%r46+3596];
	ld.shared.f32 	%f97, [%r46+16];
	ld.shared.f32 	%f98, [%r46+528];
	ld.shared.f32 	%f99, [%r46+1040];
	ld.shared.f32 	%f100, [%r46+1552];
	ld.shared.f32 	%f101, [%r46+2064];
	ld.shared.f32 	%f102, [%r46+2576];
	ld.shared.f32 	%f103, [%r46+3088];
	ld.shared.f32 	%f104, [%r46+3600];
	ld.shared.f32 	%f105, [%r46+20];
	ld.shared.f32 	%f106, [%r46+532];
	ld.shared.f32 	%f107, [%r46+1044];
	ld.shared.f32 	%f108, [%r46+1556];
	ld.shared.f32 	%f109, [%r46+2068];
	ld.shared.f32 	%f110, [%r46+2580];
	ld.shared.f32 	%f111, [%r46+3092];
	ld.shared.f32 	%f112, [%r46+3604];
	ld.shared.f32 	%f113, [%r46+24];
	ld.shared.f32 	%f114, [%r46+536];
	ld.shared.f32 	%f115, [%r46+1048];
	ld.shared.f32 	%f116, [%r46+1560];
	ld.shared.f32 	%f117, [%r46+2072];
	ld.shared.f32 	%f118, [%r46+2584];
	ld.shared.f32 	%f119, [%r46+3096];
	ld.shared.f32 	%f120, [%r46+3608];
	ld.shared.f32 	%f121, [%r46+28];
	ld.shared.f32 	%f122, [%r46+540];
	ld.shared.f32 	%f123, [%r46+1052];
	ld.shared.f32 	%f124, [%r46+1564];
	ld.shared.f32 	%f125, [%r46+2076];
	ld.shared.f32 	%f126, [%r46+2588];
	ld.shared.f32 	%f127, [%r46+3100];
	ld.shared.f32 	%f128, [%r46+3612];
	mov.b32 	%r66, 28;
	mov.b64 	%rd30, 16;
	mov.u32 	%r65, %r2;
$L__BB1_3:
	add.s64 	%rd15, %rd1, %rd30;
	ld.local.v4.f32 	{%f202, %f203, %f204, %f205}, [%rd15+-16];
	ld.shared.f32 	%f206, [%r65+-16];
	fma.rn.f32 	%f207, %f206, %f65, %f202;
	ld.shared.f32 	%f208, [%r65+-12];
	fma.rn.f32 	%f209, %f208, %f66, %f207;
	ld.shared.f32 	%f210, [%r65+-8];
	fma.rn.f32 	%f211, %f210, %f67, %f209;
	ld.shared.f32 	%f212, [%r65+-4];
	fma.rn.f32 	%f213, %f212, %f68, %f211;
	ld.shared.f32 	%f214, [%r65];
	fma.rn.f32 	%f215, %f214, %f69, %f213;
	ld.shared.f32 	%f216, [%r65+4];
	fma.rn.f32 	%f217, %f216, %f70, %f215;
	ld.shared.f32 	%f218, [%r65+8];
	fma.rn.f32 	%f219, %f218, %f71, %f217;
	ld.shared.f32 	%f220, [%r65+12];
	fma.rn.f32 	%f221, %f220, %f72, %f219;
	fma.rn.f32 	%f222, %f206, %f73, %f203;
	fma.rn.f32 	%f223, %f208, %f74, %f222;
	fma.rn.f32 	%f224, %f210, %f75, %f223;
	fma.rn.f32 	%f225, %f212, %f76, %f224;
	fma.rn.f32 	%f226, %f214, %f77, %f225;
	fma.rn.f32 	%f227, %f216, %f78, %f226;
	fma.rn.f32 	%f228, %f218, %f79, %f227;
	fma.rn.f32 	%f229, %f220, %f80, %f228;
	fma.rn.f32 	%f230, %f206, %f81, %f204;
	fma.rn.f32 	%f231, %f208, %f82, %f230;
	fma.rn.f32 	%f232, %f210, %f83, %f231;
	fma.rn.f32 	%f233, %f212, %f84, %f232;
	fma.rn.f32 	%f234, %f214, %f85, %f233;
	fma.rn.f32 	%f235, %f216, %f86, %f234;
	fma.rn.f32 	%f236, %f218, %f87, %f235;
	fma.rn.f32 	%f237, %f220, %f88, %f236;
	fma.rn.f32 	%f238, %f206, %f89, %f205;
	fma.rn.f32 	%f239, %f208, %f90, %f238;
	fma.rn.f32 	%f240, %f210, %f91, %f239;
	fma.rn.f32 	%f241, %f212, %f92, %f240;
	fma.rn.f32 	%f242, %f214, %f93, %f241;
	fma.rn.f32 	%f243, %f216, %f94, %f242;
	fma.rn.f32 	%f244, %f218, %f95, %f243;
	fma.rn.f32 	%f245, %f220, %f96, %f244;
	st.local.v4.f32 	[%rd15+-16], {%f221, %f229, %f237, %f245};
	ld.local.v4.f32 	{%f246, %f247, %f248, %f249}, [%rd15];
	fma.rn.f32 	%f250, %f206, %f97, %f246;
	fma.rn.f32 	%f251, %f208, %f98, %f250;
	fma.rn.f32 	%f252, %f210, %f99, %f251;
	fma.rn.f32 	%f253, %f212, %f100, %f252;
	fma.rn.f32 	%f254, %f214, %f101, %f253;
	fma.rn.f32 	%f255, %f216, %f102, %f254;
	fma.rn.f32 	%f256, %f218, %f103, %f255;
	fma.rn.f32 	%f257, %f220, %f104, %f256;
	fma.rn.f32 	%f258, %f206, %f105, %f247;
	fma.rn.f32 	%f259, %f208, %f106, %f258;
	fma.rn.f32 	%f260, %f210, %f107, %f259;
	fma.rn.f32 	%f261, %f212, %f108, %f260;
	fma.rn.f32 	%f262, %f214, %f109, %f261;
	fma.rn.f32 	%f263, %f216, %f110, %f262;
	fma.rn.f32 	%f264, %f218, %f111, %f263;
	fma.rn.f32 	%f265, %f220, %f112, %f264;
	fma.rn.f32 	%f266, %f206, %f113, %f248;
	fma.rn.f32 	%f267, %f208, %f114, %f266;
	fma.rn.f32 	%f268, %f210, %f115, %f267;
	fma.rn.f32 	%f269, %f212, %f116, %f268;
	fma.rn.f32 	%f270, %f214, %f117, %f269;
	fma.rn.f32 	%f271, %f216, %f118, %f270;
	fma.rn.f32 	%f272, %f218, %f119, %f271;
	fma.rn.f32 	%f273, %f220, %f120, %f272;
	fma.rn.f32 	%f274, %f206, %f121, %f249;
	fma.rn.f32 	%f275, %f208, %f122, %f274;
	fma.rn.f32 	%f276, %f210, %f123, %f275;
	fma.rn.f32 	%f277, %f212, %f124, %f276;
	fma.rn.f32 	%f278, %f214, %f125, %f277;
	fma.rn.f32 	%f279, %f216, %f126, %f278;
	fma.rn.f32 	%f280, %f218, %f127, %f279;
	fma.rn.f32 	%f281, %f220, %f128, %f280;
	st.local.v4.f32 	[%rd15], {%f257, %f265, %f273, %f281};
	add.s32 	%r66, %r66, 32;
	add.s64 	%rd30, %rd30, 32;
	add.s32 	%r65, %r65, 32;
	setp.ne.s32 	%p2, %r66, 284;
	@%p2 bra 	$L__BB1_3;
	ld.param.u32 	%r63, [_Z12cuda_sgemmv2PfS_S_iii_param_5];
	bar.sync 	0;
	add.s32 	%r64, %r64, 1;
	add.s32 	%r47, %r63, 7;
	shr.u32 	%r48, %r47, 3;
	setp.ne.s32 	%p3, %r64, %r48;
	@%p3 bra 	$L__BB1_2;
	ld.local.v4.f32 	{%f345, %f344, %f343, %f342}, [%rd1];
	ld.local.v4.f32 	{%f341, %f340, %f339, %f338}, [%rd1+16];
	ld.local.v4.f32 	{%f337, %f336, %f335, %f334}, [%rd1+32];
	ld.local.v4.f32 	{%f333, %f332, %f331, %f330}, [%rd1+48];
	ld.local.v4.f32 	{%f329, %f328, %f327, %f326}, [%rd1+64];
	ld.local.v4.f32 	{%f325, %f324, %f323, %f322}, [%rd1+80];
	ld.local.v4.f32 	{%f321, %f320, %f319, %f318}, [%rd1+96];
	ld.local.v4.f32 	{%f317, %f316, %f315, %f314}, [%rd1+112];
	ld.local.v4.f32 	{%f313, %f312, %f311, %f310}, [%rd1+128];
	ld.local.v4.f32 	{%f309, %f308, %f307, %f306}, [%rd1+144];
	ld.local.v4.f32 	{%f305, %f304, %f303, %f302}, [%rd1+160];
	ld.local.v4.f32 	{%f301, %f300, %f299, %f298}, [%rd1+176];
	ld.local.v4.f32 	{%f297, %f296, %f295, %f294}, [%rd1+192];
	ld.local.v4.f32 	{%f293, %f292, %f291, %f290}, [%rd1+208];
	ld.local.v4.f32 	{%f289, %f288, %f287, %f286}, [%rd1+224];
	ld.local.v4.f32 	{%f285, %f284, %f283, %f282}, [%rd1+240];
$L__BB1_6:
	ld.param.u32 	%r61, [_Z12cuda_sgemmv2PfS_S_iii_param_4];
	ld.param.u64 	%rd29, [_Z12cuda_sgemmv2PfS_S_iii_param_2];
	cvta.to.global.u64 	%rd16, %rd29;
	mov.u32 	%r49, %tid.y;
	shl.b32 	%r50, %r49, 3;
	mov.u32 	%r51, %ctaid.y;
	shl.b32 	%r52, %r51, 7;
	add.s32 	%r53, %r52, %r50;
	mov.u32 	%r54, %tid.x;
	shl.b32 	%r55, %r54, 3;
	mov.u32 	%r56, %ctaid.x;
	shl.b32 	%r57, %r56, 7;
	add.s32 	%r58, %r57, %r55;
	mad.lo.s32 	%r59, %r53, %r61, %r58;
	mul.wide.s32 	%rd17, %r59, 4;
	add.s64 	%rd18, %rd16, %rd17;
	st.global.f32 	[%rd18], %f345;
	st.global.f32 	[%rd18+4], %f344;
	st.global.f32 	[%rd18+8], %f343;
	st.global.f32 	[%rd18+12], %f342;
	st.global.f32 	[%rd18+16], %f341;
	st.global.f32 	[%rd18+20], %f340;
	st.global.f32 	[%rd18+24], %f339;
	st.global.f32 	[%rd18+28], %f338;
	mul.wide.s32 	%rd19, %r61, 4;
	add.s64 	%rd20, %rd18, %rd19;
	st.global.f32 	[%rd20], %f337;
	st.global.f32 	[%rd20+4], %f336;
	st.global.f32 	[%rd20+8], %f335;
	st.global.f32 	[%rd20+12], %f334;
	st.global.f32 	[%rd20+16], %f333;
	st.global.f32 	[%rd20+20], %f332;
	st.global.f32 	[%rd20+24], %f331;
	st.global.f32 	[%rd20+28], %f330;
	add.s64 	%rd21, %rd20, %rd19;
	st.global.f32 	[%rd21], %f329;
	st.global.f32 	[%rd21+4], %f328;
	st.global.f32 	[%rd21+8], %f327;
	st.global.f32 	[%rd21+12], %f326;
	st.global.f32 	[%rd21+16], %f325;
	st.global.f32 	[%rd21+20], %f324;
	st.global.f32 	[%rd21+24], %f323;
	st.global.f32 	[%rd21+28], %f322;
	add.s64 	%rd22, %rd21, %rd19;
	st.global.f32 	[%rd22], %f321;
	st.global.f32 	[%rd22+4], %f320;
	st.global.f32 	[%rd22+8], %f319;
	st.global.f32 	[%rd22+12], %f318;
	st.global.f32 	[%rd22+16], %f317;
	st.global.f32 	[%rd22+20], %f316;
	st.global.f32 	[%rd22+24], %f315;
	st.global.f32 	[%rd22+28], %f314;
	add.s64 	%rd23, %rd22, %rd19;
	st.global.f32 	[%rd23], %f313;
	st.global.f32 	[%rd23+4], %f312;
	st.global.f32 	[%rd23+8], %f311;
	st.global.f32 	[%rd23+12], %f310;
	st.global.f32 	[%rd23+16], %f309;
	st.global.f32 	[%rd23+20], %f308;
	st.global.f32 	[%rd23+24], %f307;
	st.global.f32 	[%rd23+28], %f306;
	add.s64 	%rd24, %rd23, %rd19;
	st.global.f32 	[%rd24], %f305;
	st.global.f32 	[%rd24+4], %f304;
	st.global.f32 	[%rd24+8], %f303;
	st.global.f32 	[%rd24+12], %f302;
	st.global.f32 	[%rd24+16], %f301;
	st.global.f32 	[%rd24+20], %f300;
	st.global.f32 	[%rd24+24], %f299;
	st.global.f32 	[%rd24+28], %f298;
	add.s64 	%rd25, %rd24, %rd19;
	st.global.f32 	[%rd25], %f297;
	st.global.f32 	[%rd25+4], %f296;
	st.global.f32 	[%rd25+8], %f295;
	st.global.f32 	[%rd25+12], %f294;
	st.global.f32 	[%rd25+16], %f293;
	st.global.f32 	[%rd25+20], %f292;
	st.global.f32 	[%rd25+24], %f291;
	st.global.f32 	[%rd25+28], %f290;
	add.s64 	%rd26, %rd25, %rd19;
	st.global.f32 	[%rd26], %f289;
	st.global.f32 	[%rd26+4], %f288;
	st.global.f32 	[%rd26+8], %f287;
	st.global.f32 	[%rd26+12], %f286;
	st.global.f32 	[%rd26+16], %f285;
	st.global.f32 	[%rd26+20], %f284;
	st.global.f32 	[%rd26+24], %f283;
	st.global.f32 	[%rd26+28], %f282;
	ret;

}


// ===== COMPILED SASS (sm_100) =====

	.target	sm_100

	.elftype	@"ET_EXEC"


//--------------------- .note.nv.tkinfo           --------------------------
	.section	.note.nv.tkinfo,"",@"SHT_NOTE"
	.sectionflags	@"SHF_NOTE_NV_TKINFO"
	.tkinfo
        /*0018*/ 	.word	0x00000002
        /*0030*/ 	.string	""
        /*0030*/ 	.string	"ptxas"
        /*0030*/ 	.string	"Cuda compilation tools, release 13.0, V13.0.88"
        /*0030*/ 	.string	"Build cuda_13.0.r13.0/compiler.36424714_0"
        /*0030*/ 	.string	"-arch sm_100 -m 64 "



//--------------------- .note.nv.cuinfo           --------------------------
	.section	.note.nv.cuinfo,"",@"SHT_NOTE"
	.sectionflags	@"SHF_NOTE_NV_CUINFO"
        /*0018*/ 	.short	0x0002
        /*001a*/ 	.short	0x0064
        /*001c*/ 	.short	0x0082
	.zero		2


//--------------------- .nv.info                  --------------------------
	.section	.nv.info,"",@"SHT_CUDA_INFO"
	.align	4


	//----- nvinfo : EIATTR_REGCOUNT
	.align		4
        /*0000*/ 	.byte	0x04, 0x2f
        /*0002*/ 	.short	(.L_1 - .L_0)
	.align		4
.L_0:
        /*0004*/ 	.word	index@(_Z10cuda_sgemmPfS_S_iii)
        /*0008*/ 	.word	0x00000020


	//----- nvinfo : EIATTR_FRAME_SIZE
	.align		4
.L_1:
        /*000c*/ 	.byte	0x04, 0x11
        /*000e*/ 	.short	(.L_3 - .L_2)
	.align		4
.L_2:
        /*0010*/ 	.word	index@(_Z10cuda_sgemmPfS_S_iii)
        /*0014*/ 	.word	0x00000000


	//----- nvinfo : EIATTR_REGCOUNT
	.align		4
.L_3:
        /*0018*/ 	.byte	0x04, 0x2f
        /*001a*/ 	.short	(.L_5 - .L_4)
	.align		4
.L_4:
        /*001c*/ 	.word	index@(_Z12cuda_sgemmv2PfS_S_iii)
        /*0020*/ 	.word	0x0000005e


	//----- nvinfo : EIATTR_FRAME_SIZE
	.align		4
.L_5:
        /*0024*/ 	.byte	0x04, 0x11
        /*0026*/ 	.short	(.L_7 - .L_6)
	.align		4
.L_6:
        /*0028*/ 	.word	index@(_Z12cuda_sgemmv2PfS_S_iii)
        /*002c*/ 	.word	0x00000100


	//----- nvinfo : EIATTR_MIN_STACK_SIZE
	.align		4
.L_7:
        /*0030*/ 	.byte	0x04, 0x12
        /*0032*/ 	.short	(.L_9 - .L_8)
	.align		4
.L_8:
        /*0034*/ 	.word	index@(_Z12cuda_sgemmv2PfS_S_iii)
        /*0038*/ 	.word	0x00000100


	//----- nvinfo : EIATTR_MIN_STACK_SIZE
	.align		4
.L_9:
        /*003c*/ 	.byte	0x04, 0x12
        /*003e*/ 	.short	(.L_11 - .L_10)
	.align		4
.L_10:
        /*0040*/ 	.word	index@(_Z10cuda_sgemmPfS_S_iii)
        /*0044*/ 	.word	0x00000000
.L_11:


//--------------------- .nv.compat                --------------------------
	.section	.nv.compat,"",@"SHT_CUDA_COMPAT_INFO"
	.align	4
        /*0000*/ 	.byte	0x02, 0x09, 0x00, 0x00, 0x02, 0x02, 0x01, 0x00, 0x02, 0x05, 0x05, 0x00, 0x03, 0x07, 0x01, 0x01
        /*0010*/ 	.byte	0x02, 0x03, 0x00, 0x00, 0x02, 0x06, 0x01, 0x00, 0x04, 0x0b, 0x08, 0x00, 0x09, 0x00, 0x00, 0x00
        /*0020*/ 	.byte	0x00, 0x00, 0x00, 0x00


//--------------------- .nv.info._Z12cuda_sgemmv2PfS_S_iii --------------------------
	.section	.nv.info._Z12cuda_sgemmv2PfS_S_iii,"",@"SHT_CUDA_INFO"
	.sectionflags	@""
	.align	4


	//----- nvinfo : EIATTR_CUDA_API_VERSION
	.align		4
        /*0000*/ 	.byte	0x04, 0x37
        /*0002*/ 	.short	(.L_13 - .L_12)
.L_12:
        /*0004*/ 	.word	0x00000082


	//----- nvinfo : EIATTR_KPARAM_INFO
	.align		4
.L_13:
        /*0008*/ 	.byte	0x04, 0x17
        /*000a*/ 	.short	(.L_15 - .L_14)
.L_14:
        /*000c*/ 	.word	0x00000000
        /*0010*/ 	.short	0x0005
        /*0012*/ 	.short	0x0020
        /*0014*/ 	.byte	0x00, 0xf0, 0x11, 0x00


	//----- nvinfo : EIATTR_KPARAM_INFO
	.align		4
.L_15:
        /*0018*/ 	.byte	0x04, 0x17
        /*001a*/ 	.short	(.L_17 - .L_16)
.L_16:
        /*001c*/ 	.word	0x00000000
        /*0020*/ 	.short	0x0004
        /*0022*/ 	.short	0x001c
        /*0024*/ 	.byte	0x00, 0xf0, 0x11, 0x00


	//----- nvinfo : EIATTR_KPARAM_INFO
	.align		4
.L_17:
        /*0028*/ 	.byte	0x04, 0x17
        /*002a*/ 	.short	(.L_19 - .L_18)
.L_18:
        /*002c*/ 	.word	0x00000000
        /*0030*/ 	.short	0x0003
        /*0032*/ 	.short	0x0018
        /*0034*/ 	.byte	0x00, 0xf0, 0x11, 0x00


	//----- nvinfo : EIATTR_KPARAM_INFO
	.align		4
.L_19:
        /*0038*/ 	.byte	0x04, 0x17
        /*003a*/ 	.short	(.L_21 - .L_20)
.L_20:
        /*003c*/ 	.word	0x00000000
        /*0040*/ 	.short	0x0002
        /*0042*/ 	.short	0x0010
        /*0044*/ 	.byte	0x00, 0xf5, 0x21, 0x00


	//----- nvinfo : EIATTR_KPARAM_INFO
	.align		4
.L_21:
        /*0048*/ 	.byte	0x04, 0x17
        /*004a*/ 	.short	(.L_23 - .L_22)
.L_22:
        /*004c*/ 	.word	0x00000000
        /*0050*/ 	.short	0x0001
        /*0052*/ 	.short	0x0008
        /*0054*/ 	.byte	0x00, 0xf5, 0x21, 0x00


	//----- nvinfo : EIATTR_KPARAM_INFO
	.align		4
.L_23:
        /*0058*/ 	.byte	0x04, 0x17
        /*005a*/ 	.short	(.L_25 - .L_24)
.L_24:
        /*005c*/ 	.word	0x00000000
        /*0060*/ 	.short	0x0000
        /*0062*/ 	.short	0x0000
        /*0064*/ 	.byte	0x00, 0xf5, 0x21, 0x00


	//----- nvinfo : EIATTR_SPARSE_MMA_MASK
	.align		4
.L_25:
        /*0068*/ 	.byte	0x03, 0x50
        /*006a*/ 	.short	0x0000


	//----- nvinfo : EIATTR_MAXREG_COUNT
	.align		4
        /*006c*/ 	.byte	0x03, 0x1b
        /*006e*/ 	.short	0x00ff


	//----- nvinfo : EIATTR_NUM_BARRIERS
	.align		4
        /*0070*/ 	.byte	0x02, 0x4c
        /*0072*/ 	.byte	0x01
	.zero		1


	//----- nvinfo : EIATTR_MERCURY_ISA_VERSION
	.align		4
        /*0074*/ 	.byte	0x03, 0x5f
        /*0076*/ 	.short	0x0101


	//----- nvinfo : EIATTR_VRC_CTA_INIT_COUNT
	.align		4
        /*0078*/ 	.byte	0x02, 0x4a
	.zero		1
	.zero		1


	//----- nvinfo : EIATTR_EXIT_INSTR_OFFSETS
	.align		4
        /*007c*/ 	.byte	0x04, 0x1c
        /*007e*/ 	.short	(.L_27 - .L_26)


	//   ....[0]....
.L_26:
        /*0080*/ 	.word	0x00000fc0


	//----- nvinfo : EIATTR_CBANK_PARAM_SIZE
	.align		4
.L_27:
        /*0084*/ 	.byte	0x03, 0x19
        /*0086*/ 	.short	0x0024


	//----- nvinfo : EIATTR_PARAM_CBANK
	.align		4
        /*0088*/ 	.byte	0x04, 0x0a
        /*008a*/ 	.short	(.L_29 - .L_28)
	.align		4
.L_28:
        /*008c*/ 	.word	index@(.nv.constant0._Z12cuda_sgemmv2PfS_S_iii)
        /*0090*/ 	.short	0x0380
        /*0092*/ 	.short	0x0024


	//----- nvinfo : EIATTR_SW_WAR
	.align		4
.L_29:
        /*0094*/ 	.byte	0x04, 0x36
        /*0096*/ 	.short	(.L_31 - .L_30)
.L_30:
        /*0098*/ 	.word	0x00000008
.L_31:


//--------------------- .nv.info._Z10cuda_sgemmPfS_S_iii --------------------------
	.section	.nv.info._Z10cuda_sgemmPfS_S_iii,"",@"SHT_CUDA_INFO"
	.sectionflags	@""
	.align	4


	//----- nvinfo : EIATTR_CUDA_API_VERSION
	.align		4
        /*0000*/ 	.byte	0x04, 0x37
        /*0002*/ 	.short	(.L_33 - .L_32)
.L_32:
        /*0004*/ 	.word	0x00000082


	//----- nvinfo : EIATTR_KPARAM_INFO
	.align		4
.L_33:
        /*0008*/ 	.byte	0x04, 0x17
        /*000a*/ 	.short	(.L_35 - .L_34)
.L_34:
        /*000c*/ 	.word	0x00000000
        /*0010*/ 	.short	0x0005
        /*0012*/ 	.short	0x0020
        /*0014*/ 	.byte	0x00, 0xf0, 0x11, 0x00


	//----- nvinfo : EIATTR_KPARAM_INFO
	.align		4
.L_35:
        /*0018*/ 	.byte	0x04, 0x17
        /*001a*/ 	.short	(.L_37 - .L_36)
.L_36:
        /*001c*/ 	.word	0x00000000
        /*0020*/ 	.short	0x0004
        /*0022*/ 	.short	0x001c
        /*0024*/ 	.byte	0x00, 0xf0, 0x11, 0x00


	//----- nvinfo : EIATTR_KPARAM_INFO
	.align		4
.L_37:
        /*0028*/ 	.byte	0x04, 0x17
        /*002a*/ 	.short	(.L_39 - .L_38)
.L_38:
        /*002c*/ 	.word	0x00000000
        /*0030*/ 	.short	0x0003
        /*0032*/ 	.short	0x0018
        /*0034*/ 	.byte	0x00, 0xf0, 0x11, 0x00


	//----- nvinfo : EIATTR_KPARAM_INFO
	.align		4
.L_39:
        /*0038*/ 	.byte	0x04, 0x17
        /*003a*/ 	.short	(.L_41 - .L_40)
.L_40:
        /*003c*/ 	.word	0x00000000
        /*0040*/ 	.short	0x0002
        /*0042*/ 	.short	0x0010
        /*0044*/ 	.byte	0x00, 0xf5, 0x21, 0x00


	//----- nvinfo : EIATTR_KPARAM_INFO
	.align		4
.L_41:
        /*0048*/ 	.byte	0x04, 0x17
        /*004a*/ 	.short	(.L_43 - .L_42)
.L_42:
        /*004c*/ 	.word	0x00000000
        /*0050*/ 	.short	0x0001
        /*0052*/ 	.short	0x0008
        /*0054*/ 	.byte	0x00, 0xf5, 0x21, 0x00


	//----- nvinfo : EIATTR_KPARAM_INFO
	.align		4
.L_43:
        /*0058*/ 	.byte	0x04, 0x17
        /*005a*/ 	.short	(.L_45 - .L_44)
.L_44:
        /*005c*/ 	.word	0x00000000
        /*0060*/ 	.short	0x0000
        /*0062*/ 	.short	0x0000
        /*0064*/ 	.byte	0x00, 0xf5, 0x21, 0x00


	//----- nvinfo : EIATTR_SPARSE_MMA_MASK
	.align		4
.L_45:
        /*0068*/ 	.byte	0x03, 0x50
        /*006a*/ 	.short	0x0000


	//----- nvinfo : EIATTR_MAXREG_COUNT
	.align		4
        /*006c*/ 	.byte	0x03, 0x1b
        /*006e*/ 	.short	0x00ff


	//----- nvinfo : EIATTR_MERCURY_ISA_VERSION
	.align		4
        /*0070*/ 	.byte	0x03, 0x5f
        /*0072*/ 	.short	0x0101


	//----- nvinfo : EIATTR_VRC_CTA_INIT_COUNT
	.align		4
        /*0074*/ 	.byte	0x02, 0x4a
	.zero		1
	.zero		1


	//----- nvinfo : EIATTR_EXIT_INSTR_OFFSETS
	.align		4
        /*0078*/ 	.byte	0x04, 0x1c
        /*007a*/ 	.short	(.L_47 - .L_46)


	//   ....[0]....
.L_46:
        /*007c*/ 	.word	0x000000c0


	//   ....[1]....
        /*0080*/ 	.word	0x00000840


	//----- nvinfo : EIATTR_CBANK_PARAM_SIZE
	.align		4
.L_47:
        /*0084*/ 	.byte	0x03, 0x19
        /*0086*/ 	.short	0x0024


	//----- nvinfo : EIATTR_PARAM_CBANK
	.align		4
        /*0088*/ 	.byte	0x04, 0x0a
        /*008a*/ 	.short	(.L_49 - .L_48)
	.align		4
.L_48:
        /*008c*/ 	.word	index@(.nv.constant0._Z10cuda_sgemmPfS_S_iii)
        /*0090*/ 	.short	0x0380
        /*0092*/ 	.short	0x0024


	//----- nvinfo : EIATTR_SW_WAR
	.align		4
.L_49:
        /*0094*/ 	.byte	0x04, 0x36
        /*0096*/ 	.short	(.L_51 - .L_50)
.L_50:
        /*0098*/ 	.word	0x00000008
.L_51:


//--------------------- .nv.callgraph             --------------------------
	.section	.nv.callgraph,"",@"SHT_CUDA_CALLGRAPH"
	.align	4
	.sectionentsize	8
	.align		4
        /*0000*/ 	.word	0x00000000
	.align		4
        /*0004*/ 	.word	0xffffffff
	.align		4
        /*0008*/ 	.word	0x00000000
	.align		4
        /*000c*/ 	.word	0xfffffffe
	.align		4
        /*0010*/ 	.word	0x00000000
	.align		4
        /*0014*/ 	.word	0xfffffffd
	.align		4
        /*0018*/ 	.word	0x00000000
	.align		4
        /*001c*/ 	.word	0xfffffffc


//--------------------- .text._Z12cuda_sgemmv2PfS_S_iii --------------------------
	.section	.text._Z12cuda_sgemmv2PfS_S_iii,"ax",@progbits
	.align	128
        .global         _Z12cuda_sgemmv2PfS_S_iii
        .type           _Z12cuda_sgemmv2PfS_S_iii,@function
        .size           _Z12cuda_sgemmv2PfS_S_iii,(.L_x_9 - _Z12cuda_sgemmv2PfS_S_iii)
        .other          _Z12cuda_sgemmv2PfS_S_iii,@"STO_CUDA_ENTRY STV_DEFAULT"
_Z12cuda_sgemmv2PfS_S_iii:
.text._Z12cuda_sgemmv2PfS_S_iii:
[----:B------:R-:W0:Y:S01]  /*0000*/  LDC R1, c[0x0][0x37c] ;  /* 0x0000df00ff017b82 */ /* 0x000e220000000800 */
[----:B------:R-:W1:Y:S01]  /*0010*/  LDCU UR4, c[0x0][0x3a0] ;  /* 0x00007400ff0477ac */ /* 0x000e620008000800 */
[----:B0-----:R-:W-:Y:S01]  /*0020*/  IADD3 R1, PT, PT, R1, -0x100, RZ ;  /* 0xffffff0001017810 */ /* 0x001fe20007ffe0ff */
[----:B------:R-:W0:Y:S01]  /*0030*/  LDCU.64 UR8, c[0x0][0x358] ;  /* 0x00006b00ff0877ac */ /* 0x000e220008000a00 */
[----:B-1----:R-:W-:-:S09]  /*0040*/  UISETP.GE.AND UP0, UPT, UR4, 0x1, UPT ;  /* 0x000000010400788c */ /* 0x002fd2000bf06270 */
[----:B------:R-:W-:Y:S05]  /*0050*/  BRA.U !UP0, `(.L_x_0) ;  /* 0x00000009088c7547 */ /* 0x000fea000b800000 */
[----:B------:R-:W1:Y:S01]  /*0060*/  S2R R86, SR_TID.Y ;  /* 0x0000000000567919 */ /* 0x000e620000002200 */
[----:B------:R-:W2:Y:S01]  /*0070*/  S2UR UR5, SR_CgaCtaId ;  /* 0x00000000000579c3 */ /* 0x000ea20000008800 */
[----:B------:R-:W3:Y:S01]  /*0080*/  LDCU UR6, c[0x0][0x360] ;  /* 0x00006c00ff0677ac */ /* 0x000ee20008000800 */
[----:B------:R-:W-:Y:S01]  /*0090*/  HFMA2 R2, -RZ, RZ, 0, 0 ;  /* 0x00000000ff027431 */ /* 0x000fe200000001ff */
[----:B------:R-:W3:Y:S01]  /*00a0*/  S2R R3, SR_TID.X ;  /* 0x0000000000037919 */ /* 0x000ee20000002100 */
[----:B------:R-:W-:Y:S02]  /*00b0*/  UMOV UR4, 0x400 ;  /* 0x0000040000047882 */ /* 0x000fe40000000000 */
[----:B--2---:R-:W-:-:S06]  /*00c0*/  ULEA UR4, UR5, UR4, 0x18 ;  /* 0x0000000405047291 */ /* 0x004fcc000f8ec0ff */
[C---:B-1----:R-:W-:Y:S01]  /*00d0*/  LEA R87, R86.reuse, UR4, 0x8 ;  /* 0x0000000456577c11 */ /* 0x042fe2000f8e40ff */
[----:B---3--:R-:W-:-:S03]  /*00e0*/  IMAD R86, R86, UR6, R3 ;  /* 0x0000000656567c24 */ /* 0x008fc6000f8e0203 */
[----:B------:R-:W-:-:S07]  /*00f0*/  IADD3 R87, PT, PT, R87, 0x10, RZ ;  /* 0x0000001057577810 */ /* 0x000fce0007ffe0ff */
.L_x_2:
[----:B------:R-:W1:Y:S01]  /*0100*/  S2R R11, SR_CTAID.Y ;  /* 0x00000000000b7919 */ /* 0x000e620000002600 */
[----:B--2---:R-:W2:Y:S01]  /*0110*/  LDCU UR6, c[0x0][0x3a0] ;  /* 0x00007400ff0677ac */ /* 0x004ea20008000800 */
[----:B------:R-:W3:Y:S01]  /*0120*/  LDC.64 R4, c[0x0][0x380] ;  /* 0x0000e000ff047b82 */ /* 0x000ee20000000a00 */
[----:B------:R-:W-:Y:S01]  /*0130*/  SHF.R.U32.HI R8, RZ, 0x1, R86 ;  /* 0x00000001ff087819 */ /* 0x000fe20000011656 */
[----:B------:R-:W4:Y:S01]  /*0140*/  S2R R13, SR_CTAID.X ;  /* 0x00000000000d7919 */ /* 0x000f220000002500 */
[----:B------:R-:W5:Y:S01]  /*0150*/  LDCU UR5, c[0x0][0x39c] ;  /* 0x00007380ff0577ac */ /* 0x000f620008000800 */
[----:B------:R-:W-:-:S04]  /*0160*/  SHF.L.U32 R9, R86, 0x2, RZ ;  /* 0x0000000256097819 */ /* 0x000fc800000006ff */
[----:B------:R-:W0:Y:S01]  /*0170*/  LDC.64 R6, c[0x0][0x388] ;  /* 0x0000e200ff067b82 */ /* 0x000e220000000a00 */
[----:B------:R-:W-:Y:S02]  /*0180*/  LOP3.LUT R10, R9, 0x7c, RZ, 0xc0, !PT ;  /* 0x0000007c090a7812 */ /* 0x000fe400078ec0ff */
[----:B-1----:R-:W-:Y:S02]  /*0190*/  LEA R0, R11, R8, 0x7 ;  /* 0x000000080b007211 */ /* 0x002fe400078e38ff */
[----:B------:R-:W-:Y:S02]  /*01a0*/  LOP3.LUT R11, R9, 0x4, RZ, 0xc0, !PT ;  /* 0x00000004090b7812 */ /* 0x000fe400078ec0ff */
[----:B------:R-:W-:Y:S02]  /*01b0*/  SHF.R.U32.HI R9, RZ, 0x5, R86 ;  /* 0x00000005ff097819 */ /* 0x000fe40000011656 */
[----:B----4-:R-:W-:Y:S01]  /*01c0*/  LEA R13, R13, R10, 0x7 ;  /* 0x0000000a0d0d7211 */ /* 0x010fe200078e38ff */
[----:B--2---:R-:W-:Y:S01]  /*01d0*/  IMAD R11, R0, UR6, R11 ;  /* 0x00000006000b7c24 */ /* 0x004fe2000f8e020b */
[----:B------:R-:W-:-:S04]  /*01e0*/  LEA R0, R2, R9, 0x3 ;  /* 0x0000000902007211 */ /* 0x000fc800078e18ff */
[----:B------:R-:W-:Y:S01]  /*01f0*/  LEA R11, R2, R11, 0x3 ;  /* 0x0000000b020b7211 */ /* 0x000fe200078e18ff */
[----:B-----5:R-:W-:-:S04]  /*0200*/  IMAD R13, R0, UR5, R13 ;  /* 0x00000005000d7c24 */ /* 0x020fc8000f8e020d */
[----:B---3--:R-:W-:-:S04]  /*0210*/  IMAD.WIDE R4, R11, 0x4, R4 ;  /* 0x000000040b047825 */ /* 0x008fc800078e0204 */
[----:B0-----:R-:W-:Y:S01]  /*0220*/  IMAD.WIDE R6, R13, 0x4, R6 ;  /* 0x000000040d067825 */ /* 0x001fe200078e0206 */
[----:B------:R-:W2:Y:S04]  /*0230*/  LDG.E.128 R36, desc[UR8][R4.64] ;  /* 0x0000000804247981 */ /* 0x000ea8000c1e1d00 */
[----:B------:R-:W3:Y:S01]  /*0240*/  LDG.E.128 R40, desc[UR8][R6.64] ;  /* 0x0000000806287981 */ /* 0x000ee2000c1e1d00 */
[----:B------:R-:W0:Y:S01]  /*0250*/  S2UR UR7, SR_CgaCtaId ;  /* 0x00000000000779c3 */ /* 0x000e220000008800 */
[----:B------:R-:W-:Y:S01]  /*0260*/  UMOV UR5, 0x400 ;  /* 0x0000040000057882 */ /* 0x000fe20000000000 */
[----:B------:R-:W-:Y:S01]  /*0270*/  SHF.L.U32 R0, R86, 0x4, RZ ;  /* 0x0000000456007819 */ /* 0x000fe200000006ff */
[----:B------:R-:W-:Y:S01]  /*0280*/  UIADD3 UR5, UPT, UPT, UR5, 0x1000, URZ ;  /* 0x0000100005057890 */ /* 0x000fe2000fffe0ff */
[----:B------:R-:W-:-:S02]  /*0290*/  LEA R8, R8, UR4, 0x5 ;  /* 0x0000000408087c11 */ /* 0x000fc4000f8e28ff */
[C---:B------:R-:W-:Y:S02]  /*02a0*/  LOP3.LUT R11, R0.reuse, 0x10, RZ, 0xc0, !PT ;  /* 0x00000010000b7812 */ /* 0x040fe400078ec0ff */
[----:B------:R-:W-:Y:S02]  /*02b0*/  LOP3.LUT R10, R0, 0x1f0, RZ, 0xc0, !PT ;  /* 0x000001f0000a7812 */ /* 0x000fe400078ec0ff */
[----:B------:R-:W-:Y:S02]  /*02c0*/  IADD3 R0, PT, PT, R8, R11, RZ ;  /* 0x0000000b08007210 */ /* 0x000fe40007ffe0ff */
[----:B------:R-:W-:Y:S01]  /*02d0*/  MOV R84, R87 ;  /* 0x0000005700547202 */ /* 0x000fe20000000f00 */
[----:B0-----:R-:W-:-:S06]  /*02e0*/  ULEA UR5, UR7, UR5, 0x18 ;  /* 0x0000000507057291 */ /* 0x001fcc000f8ec0ff */
[----:B------:R-:W-:Y:S02]  /*02f0*/  LEA R9, R9, UR5, 0x9 ;  /* 0x0000000509097c11 */ /* 0x000fe4000f8e48ff */
[----:B------:R-:W-:Y:S01]  /*0300*/  LEA R68, R3, UR5, 0x5 ;  /* 0x0000000503447c11 */ /* 0x000fe2000f8e28ff */
[----:B------:R-:W-:Y:S01]  /*0310*/  UMOV UR5, 0x1c ;  /* 0x0000001c00057882 */ /* 0x000fe20000000000 */
[----:B------:R-:W-:Y:S01]  /*0320*/  IADD3 R44, PT, PT, R9, R10, RZ ;  /* 0x0000000a092c7210 */ /* 0x000fe20007ffe0ff */
[----:B--2---:R0:W-:Y:S04]  /*0330*/  STS.128 [R0], R36 ;  /* 0x0000002400007388 */ /* 0x0041e80000000c00 */
[----:B---3--:R1:W-:Y:S01]  /*0340*/  STS.128 [R44], R40 ;  /* 0x000000282c007388 */ /* 0x0083e20000000c00 */
[----:B------:R-:W-:Y:S01]  /*0350*/  BAR.SYNC.DEFER_BLOCKING 0x0 ;  /* 0x0000000000007b1d */ /* 0x000fe20000010000 */
[----:B0-----:R-:W-:-:S05]  /*0360*/  MOV R0, 0x10 ;  /* 0x0000001000007802 */ /* 0x001fca0000000f00 */
[----:B------:R1:W0:Y:S04]  /*0370*/  LDS.128 R4, [R68] ;  /* 0x0000000044047984 */ /* 0x0002280000000c00 */
[----:B------:R1:W2:Y:S04]  /*0380*/  LDS.128 R8, [R68+0x200] ;  /* 0x0002000044087984 */ /* 0x0002a80000000c00 */
[----:B------:R1:W3:Y:S04]  /*0390*/  LDS.128 R12, [R68+0x400] ;  /* 0x00040000440c7984 */ /* 0x0002e80000000c00 */
[----:B------:R1:W4:Y:S04]  /*03a0*/  LDS.128 R16, [R68+0x600] ;  /* 0x0006000044107984 */ /* 0x0003280000000c00 */
[----:B------:R1:W0:Y:S04]  /*03b0*/  LDS.128 R20, [R68+0x800] ;  /* 0x0008000044147984 */ /* 0x0002280000000c00 */
        /* <DEDUP_REMOVED lines=10> */
[----:B--234-:R1:W0:Y:S02]  /*0460*/  LDS.128 R64, [R68+0xe10] ;  /* 0x000e100044407984 */ /* 0x01c2240000000c00 */
.L_x_1:
[----:B--2---:R-:W-:Y:S01]  /*0470*/  IADD3 R85, PT, PT, R1, R0, RZ ;  /* 0x0000000001557210 */ /* 0x004fe20007ffe0ff */
[----:B------:R-:W0:Y:S04]  /*0480*/  LDS.128 R76, [R84+-0x10] ;  /* 0xfffff000544c7984 */ /* 0x000e280000000c00 */
[----:B-1----:R-:W0:Y:S04]  /*0490*/  LDL.128 R68, [R85+-0x10] ;  /* 0xfffff00055447983 */ /* 0x002e280000100c00 */
[----:B------:R-:W2:Y:S01]  /*04a0*/  LDL.128 R72, [R85] ;  /* 0x0000000055487983 */ /* 0x000ea20000100c00 */
[----:B------:R-:W-:Y:S01]  /*04b0*/  UIADD3 UR5, UPT, UPT, UR5, 0x20, URZ ;  /* 0x0000002005057890 */ /* 0x000fe2000fffe0ff */
[----:B------:R-:W-:-:S02]  /*04c0*/  IADD3 R0, PT, PT, R0, 0x20, RZ ;  /* 0x0000002000007810 */ /* 0x000fc40007ffe0ff */
[----:B------:R1:W3:Y:S01]  /*04d0*/  LDS.128 R80, [R84] ;  /* 0x0000000054507984 */ /* 0x0002e20000000c00 */
[----:B------:R-:W-:Y:S01]  /*04e0*/  UISETP.NE.AND UP0, UPT, UR5, 0x11c, UPT ;  /* 0x0000011c0500788c */ /* 0x000fe2000bf05270 */
[----:B-1----:R-:W-:Y:S01]  /*04f0*/  IADD3 R84, PT, PT, R84, 0x20, RZ ;  /* 0x0000002054547810 */ /* 0x002fe20007ffe0ff */
[----:B0-----:R-:W-:Y:S01]  /*0500*/  FFMA R89, R76, R6, R70 ;  /* 0x000000064c597223 */ /* 0x001fe20000000046 */
[-C--:B------:R-:W-:Y:S01]  /*0510*/  FFMA R91, R4, R76.reuse, R68 ;  /* 0x0000004c045b7223 */ /* 0x080fe20000000044 */
[C---:B------:R-:W-:Y:S01]  /*0520*/  FFMA R88, R76.reuse, R5, R69 ;  /* 0x000000054c587223 */ /* 0x040fe20000000045 */
[----:B------:R-:W-:Y:S01]  /*0530*/  FFMA R70, R76, R7, R71 ;  /* 0x000000074c467223 */ /* 0x000fe20000000047 */
[----:B--2---:R-:W-:Y:S01]  /*0540*/  FFMA R69, R36, R76, R72 ;  /* 0x0000004c24457223 */ /* 0x004fe20000000048 */
[C---:B------:R-:W-:Y:S01]  /*0550*/  FFMA R68, R76.reuse, R37, R73 ;  /* 0x000000254c447223 */ /* 0x040fe20000000049 */
[C---:B------:R-:W-:Y:S01]  /*0560*/  FFMA R71, R76.reuse, R38, R74 ;  /* 0x000000264c477223 */ /* 0x040fe2000000004a */
[----:B------:R-:W-:Y:S01]  /*0570*/  FFMA R76, R76, R39, R75 ;  /* 0x000000274c4c7223 */ /* 0x000fe2000000004b */
[-C--:B------:R-:W-:Y:S01]  /*0580*/  FFMA R88, R9, R77.reuse, R88 ;  /* 0x0000004d09587223 */ /* 0x080fe20000000058 */
[-C--:B------:R-:W-:Y:S01]  /*0590*/  FFMA R91, R8, R77.reuse, R91 ;  /* 0x0000004d085b7223 */ /* 0x080fe2000000005b */
[-C--:B------:R-:W-:Y:S01]  /*05a0*/  FFMA R89, R10, R77.reuse, R89 ;  /* 0x0000004d0a597223 */ /* 0x080fe20000000059 */
[-C--:B------:R-:W-:Y:S01]  /*05b0*/  FFMA R70, R11, R77.reuse, R70 ;  /* 0x0000004d0b467223 */ /* 0x080fe20000000046 */
[-C--:B------:R-:W-:Y:S01]  /*05c0*/  FFMA R69, R40, R77.reuse, R69 ;  /* 0x0000004d28457223 */ /* 0x080fe20000000045 */
[-C--:B------:R-:W-:Y:S01]  /*05d0*/  FFMA R68, R41, R77.reuse, R68 ;  /* 0x0000004d29447223 */ /* 0x080fe20000000044 */
[-C--:B------:R-:W-:Y:S01]  /*05e0*/  FFMA R73, R42, R77.reuse, R71 ;  /* 0x0000004d2a497223 */ /* 0x080fe20000000047 */
        /* <DEDUP_REMOVED lines=17> */
[----:B---3--:R-:W-:Y:S01]  /*0700*/  FFMA R68, R80, R21, R69 ;  /* 0x0000001550447223 */ /* 0x008fe20000000045 */
[----:B------:R-:W-:Y:S01]  /*0710*/  FFMA R91, R20, R80, R91 ;  /* 0x00000050145b7223 */ /* 0x000fe2000000005b */
[C---:B------:R-:W-:Y:S01]  /*0720*/  FFMA R89, R80.reuse, R22, R89 ;  /* 0x0000001650597223 */ /* 0x040fe20000000059 */
[----:B------:R-:W-:Y:S01]  /*0730*/  FFMA R70, R80, R23, R70 ;  /* 0x0000001750467223 */ /* 0x000fe20000000046 */
[----:B------:R-:W-:Y:S01]  /*0740*/  FFMA R71, R52, R80, R71 ;  /* 0x0000005034477223 */ /* 0x000fe20000000047 */
        /* <DEDUP_REMOVED lines=27> */
[----:B------:R2:W-:Y:S04]  /*0900*/  STL.128 [R85+-0x10], R68 ;  /* 0xfffff04455007387 */ /* 0x0005e80000100c00 */
[----:B------:R2:W-:Y:S01]  /*0910*/  STL.128 [R85], R80 ;  /* 0x0000005055007387 */ /* 0x0005e20000100c00 */
[----:B------:R-:W-:Y:S05]  /*0920*/  BRA.U UP0, `(.L_x_1) ;  /* 0xfffffff900d07547 */ /* 0x000fea000b83ffff */
[----:B------:R-:W-:Y:S01]  /*0930*/  UIADD3 UR5, UPT, UPT, UR6, 0x7, URZ ;  /* 0x0000000706057890 */ /* 0x000fe2000fffe0ff */
[----:B------:R-:W-:Y:S01]  /*0940*/  IADD3 R2, PT, PT, R2, 0x1, RZ ;  /* 0x0000000102027810 */ /* 0x000fe20007ffe0ff */
[----:B------:R-:W-:Y:S02]  /*0950*/  BAR.SYNC.DEFER_BLOCKING 0x0 ;  /* 0x0000000000007b1d */ /* 0x000fe40000010000 */
[----:B------:R-:W-:-:S06]  /*0960*/  USHF.R.U32.HI UR5, URZ, 0x3, UR5 ;  /* 0x00000003ff057899 */ /* 0x000fcc0008011605 */
[----:B------:R-:W-:-:S13]  /*0970*/  ISETP.NE.AND P0, PT, R2, UR5, PT ;  /* 0x0000000502007c0c */ /* 0x000fda000bf05270 */
[----:B------:R-:W-:Y:S05]  /*0980*/  @P0 BRA `(.L_x_2) ;  /* 0xfffffff400dc0947 */ /* 0x000fea000383ffff */
[----:B------:R1:W5:Y:S04]  /*0990*/  LDL.128 R64, [R1] ;  /* 0x0000000001407983 */ /* 0x0003680000100c00 */
[----:B------:R1:W5:Y:S04]  /*09a0*/  LDL.128 R60, [R1+0x10] ;  /* 0x00001000013c7983 */ /* 0x0003680000100c00 */
        /* <DEDUP_REMOVED lines=13> */
[----:B------:R1:W5:Y:S02]  /*0a80*/  LDL.128 R4, [R1+0xf0] ;  /* 0x0000f00001047983 */ /* 0x0003640000100c00 */
.L_x_0:
[----:B------:R-:W3:Y:S01]  /*0a90*/  S2R R0, SR_TID.Y ;  /* 0x0000000000007919 */ /* 0x000ee20000002200 */
[----:B------:R-:W4:Y:S01]  /*0aa0*/  LDC R73, c[0x0][0x39c] ;  /* 0x0000e700ff497b82 */ /* 0x000f220000000800 */
[----:B--2---:R-:W3:Y:S01]  /*0ab0*/  S2R R69, SR_CTAID.Y ;  /* 0x0000000000457919 */ /* 0x004ee20000002600 */
[----:B------:R-:W2:Y:S06]  /*0ac0*/  S2R R68, SR_TID.X ;  /* 0x0000000000447919 */ /* 0x000eac0000002100 */
[----:B------:R-:W1:Y:S01]  /*0ad0*/  LDC.64 R2, c[0x0][0x390] ;  /* 0x0000e400ff027b82 */ /* 0x000e620000000a00 */
[----:B------:R-:W2:Y:S01]  /*0ae0*/  S2R R71, SR_CTAID.X ;  /* 0x0000000000477919 */ /* 0x000ea20000002500 */
[----:B---3--:R-:W-:-:S04]  /*0af0*/  LEA R0, R69, R0, 0x4 ;  /* 0x0000000045007211 */ /* 0x008fc800078e20ff */
[----:B------:R-:W-:Y:S02]  /*0b00*/  SHF.L.U32 R0, R0, 0x3, RZ ;  /* 0x0000000300007819 */ /* 0x000fe400000006ff */
[----:B--2---:R-:W-:-:S04]  /*0b10*/  LEA R69, R71, R68, 0x4 ;  /* 0x0000004447457211 */ /* 0x004fc800078e20ff */
[----:B------:R-:W-:-:S05]  /*0b20*/  SHF.L.U32 R69, R69, 0x3, RZ ;  /* 0x0000000345457819 */ /* 0x000fca00000006ff */
[----:B----4-:R-:W-:-:S04]  /*0b30*/  IMAD R69, R0, R73, R69 ;  /* 0x0000004900457224 */ /* 0x010fc800078e0245 */
[----:B-1----:R-:W-:-:S05]  /*0b40*/  IMAD.WIDE R2, R69, 0x4, R2 ;  /* 0x0000000445027825 */ /* 0x002fca00078e0202 */
[----:B0----5:R-:W-:Y:S01]  /*0b50*/  STG.E desc[UR8][R2.64], R64 ;  /* 0x0000004002007986 */ /* 0x021fe2000c101908 */
[----:B------:R-:W-:-:S03]  /*0b60*/  IMAD.WIDE R68, R73, 0x4, R2 ;  /* 0x0000000449447825 */ /* 0x000fc600078e0202 */
[----:B------:R0:W-:Y:S04]  /*0b70*/  STG.E desc[UR8][R2.64+0x4], R65 ;  /* 0x0000044102007986 */ /* 0x0001e8000c101908 */
[----:B------:R-:W-:Y:S04]  /*0b80*/  STG.E desc[UR8][R2.64+0x8], R66 ;  /* 0x0000084202007986 */ /* 0x000fe8000c101908 */
[----:B------:R-:W-:Y:S01]  /*0b90*/  STG.E desc[UR8][R2.64+0xc], R67 ;  /* 0x00000c4302007986 */ /* 0x000fe2000c101908 */
[----:B0-----:R-:W-:-:S03]  /*0ba0*/  IMAD.WIDE R64, R73, 0x4, R68 ;  /* 0x0000000449407825 */ /* 0x001fc600078e0244 */
[----:B------:R-:W-:Y:S04]  /*0bb0*/  STG.E desc[UR8][R2.64+0x10], R60 ;  /* 0x0000103c02007986 */ /* 0x000fe8000c101908 */
[----:B------:R-:W-:Y:S04]  /*0bc0*/  STG.E desc[UR8][R2.64+0x14], R61 ;  /* 0x0000143d02007986 */ /* 0x000fe8000c101908 */
[----:B------:R-:W-:Y:S04]  /*0bd0*/  STG.E desc[UR8][R2.64+0x18], R62 ;  /* 0x0000183e02007986 */ /* 0x000fe8000c101908 */
[----:B------:R0:W-:Y:S04]  /*0be0*/  STG.E desc[UR8][R2.64+0x1c], R63 ;  /* 0x00001c3f02007986 */ /* 0x0001e8000c101908 */
[----:B------:R-:W-:Y:S04]  /*0bf0*/  STG.E desc[UR8][R68.64], R56 ;  /* 0x0000003844007986 */ /* 0x000fe8000c101908 */
[----:B------:R-:W-:Y:S01]  /*0c00*/  STG.E desc[UR8][R68.64+0x4], R57 ;  /* 0x0000043944007986 */ /* 0x000fe2000c101908 */
[----:B0-----:R-:W-:-:S03]  /*0c10*/  IMAD.WIDE R2, R73, 0x4, R64 ;  /* 0x0000000449027825 */ /* 0x001fc600078e0240 */
[----:B------:R-:W-:Y:S04]  /*0c20*/  STG.E desc[UR8][R68.64+0x8], R58 ;  /* 0x0000083a44007986 */ /* 0x000fe8000c101908 */
[----:B------:R-:W-:Y:S04]  /*0c30*/  STG.E desc[UR8][R68.64+0xc], R59 ;  /* 0x00000c3b44007986 */ /* 0x000fe8000c101908 */
[----:B------:R-:W-:Y:S04]  /*0c40*/  STG.E desc[UR8][R68.64+0x10], R52 ;  /* 0x0000103444007986 */ /* 0x000fe8000c101908 */
[----:B------:R-:W-:Y:S04]  /*0c50*/  STG.E desc[UR8][R68.64+0x14], R53 ;  /* 0x0000143544007986 */ /* 0x000fe8000c101908 */
        /* <DEDUP_REMOVED lines=53> */
[----:B------:R-:W-:Y:S01]  /*0fb0*/  STG.E desc[UR8][R24.64+0x1c], R7 ;  /* 0x00001c0718007986 */ /* 0x000fe2000c101908 */
[----:B------:R-:W-:Y:S05]  /*0fc0*/  EXIT ;  /* 0x000000000000794d */ /* 0x000fea0003800000 */
.L_x_3:
[----:B------:R-:W-:-:S00]  /*0fd0*/  BRA `(.L_x_3) ;  /* 0xfffffffc00fc7947 */ /* 0x000fc0000383ffff */
[----:B------:R-:W-:-:S00]  /*0fe0*/  NOP ;  /* 0x0000000000007918 */ /* 0x000fc00000000000 */
        /* <DEDUP_REMOVED lines=9> */
.L_x_9:


//--------------------- .text._Z10cuda_sgemmPfS_S_iii --------------------------
	.section	.text._Z10cuda_sgemmPfS_S_iii,"ax",@progbits
	.align	128
        .global         _Z10cuda_sgemmPfS_S_iii
        .type           _Z10cuda_sgemmPfS_S_iii,@function
        .size           _Z10cuda_sgemmPfS_S_iii,(.L_x_10 - _Z10cuda_sgemmPfS_S_iii)
        .other          _Z10cuda_sgemmPfS_S_iii,@"STO_CUDA_ENTRY STV_DEFAULT"
_Z10cuda_sgemmPfS_S_iii:
.text._Z10cuda_sgemmPfS_S_iii:
[----:B------:R-:W-:Y:S01]  /*0000*/  LDC R1, c[0x0][0x37c] ;  /* 0x0000df00ff017b82 */ /* 0x000fe20000000800 */
[----:B------:R-:W0:Y:S07]  /*0010*/  S2R R5, SR_TID.Y ;  /* 0x0000000000057919 */ /* 0x000e2e0000002200 */
[----:B------:R-:W0:Y:S01]  /*0020*/  S2UR UR4, SR_CTAID.Y ;  /* 0x00000000000479c3 */ /* 0x000e220000002600 */
[----:B------:R-:W1:Y:S07]  /*0030*/  S2R R7, SR_TID.X ;  /* 0x0000000000077919 */ /* 0x000e6e0000002100 */
[----:B------:R-:W0:Y:S08]  /*0040*/  LDC R16, c[0x0][0x364] ;  /* 0x0000d900ff107b82 */ /* 0x000e300000000800 */
[----:B------:R-:W1:Y:S08]  /*0050*/  S2UR UR5, SR_CTAID.X ;  /* 0x00000000000579c3 */ /* 0x000e700000002500 */
[----:B------:R-:W1:Y:S08]  /*0060*/  LDC R0, c[0x0][0x360] ;  /* 0x0000d800ff007b82 */ /* 0x000e700000000800 */
[----:B------:R-:W2:Y:S01]  /*0070*/  LDC.64 R2, c[0x0][0x398] ;  /* 0x0000e600ff027b82 */ /* 0x000ea20000000a00 */
[----:B0-----:R-:W-:-:S02]  /*0080*/  IMAD R16, R16, UR4, R5 ;  /* 0x0000000410107c24 */ /* 0x001fc4000f8e0205 */
[----:B-1----:R-:W-:-:S03]  /*0090*/  IMAD R0, R0, UR5, R7 ;  /* 0x0000000500007c24 */ /* 0x002fc6000f8e0207 */
[----:B--2---:R-:W-:-:S04]  /*00a0*/  ISETP.GE.AND P0, PT, R16, R3, PT ;  /* 0x000000031000720c */ /* 0x004fc80003f06270 */
[----:B------:R-:W-:-:S13]  /*00b0*/  ISETP.GE.OR P0, PT, R0, R2, P0 ;  /* 0x000000020000720c */ /* 0x000fda0000706670 */
[----:B------:R-:W-:Y:S05]  /*00c0*/  @P0 EXIT ;  /* 0x000000000000094d */ /* 0x000fea0003800000 */
[----:B------:R-:W0:Y:S01]  /*00d0*/  LDC R17, c[0x0][0x3a0] ;  /* 0x0000e800ff117b82 */ /* 0x000e220000000800 */
[----:B------:R-:W1:Y:S01]  /*00e0*/  LDCU.64 UR6, c[0x0][0x358] ;  /* 0x00006b00ff0677ac */ /* 0x000e620008000a00 */
[----:B------:R-:W-:Y:S01]  /*00f0*/  HFMA2 R26, -RZ, RZ, 0, 0 ;  /* 0x00000000ff1a7431 */ /* 0x000fe200000001ff */
[----:B0-----:R-:W-:-:S13]  /*0100*/  ISETP.GE.AND P0, PT, R17, 0x1, PT ;  /* 0x000000011100780c */ /* 0x001fda0003f06270 */
[----:B-1----:R-:W-:Y:S05]  /*0110*/  @!P0 BRA `(.L_x_4) ;  /* 0x0000000400b88947 */ /* 0x002fea0003800000 */
[C---:B------:R-:W-:Y:S01]  /*0120*/  ISETP.GE.U32.AND P1, PT, R17.reuse, 0x8, PT ;  /* 0x000000081100780c */ /* 0x040fe20003f26070 */
[----:B------:R-:W-:Y:S01]  /*0130*/  IMAD R18, R0, R17, RZ ;  /* 0x0000001100127224 */ /* 0x000fe200078e02ff */
[----:B------:R-:W-:Y:S02]  /*0140*/  LOP3.LUT R25, R17, 0x7, RZ, 0xc0, !PT ;  /* 0x0000000711197812 */ /* 0x000fe400078ec0ff */
[----:B------:R-:W-:Y:S02]  /*0150*/  MOV R26, RZ ;  /* 0x000000ff001a7202 */ /* 0x000fe40000000f00 */
[----:B------:R-:W-:Y:S02]  /*0160*/  ISETP.NE.AND P0, PT, R25, RZ, PT ;  /* 0x000000ff1900720c */ /* 0x000fe40003f05270 */
[----:B------:R-:W-:-:S05]  /*0170*/  MOV R19, RZ ;  /* 0x000000ff00137202 */ /* 0x000fca0000000f00 */
[----:B------:R-:W-:Y:S06]  /*0180*/  @!P1 BRA `(.L_x_5) ;  /* 0x0000000000c49947 */ /* 0x000fec0003800000 */
[----:B------:R-:W0:Y:S01]  /*0190*/  LDCU.64 UR4, c[0x0][0x380] ;  /* 0x00007000ff0477ac */ /* 0x000e220008000a00 */
[----:B------:R-:W-:Y:S02]  /*01a0*/  LOP3.LUT R19, R17, 0x7ffffff8, RZ, 0xc0, !PT ;  /* 0x7ffffff811137812 */ /* 0x000fe400078ec0ff */
[----:B------:R-:W-:Y:S02]  /*01b0*/  MOV R26, RZ ;  /* 0x000000ff001a7202 */ /* 0x000fe40000000f00 */
[----:B------:R-:W-:Y:S02]  /*01c0*/  MOV R2, R18 ;  /* 0x0000001200027202 */ /* 0x000fe40000000f00 */
[----:B------:R-:W-:Y:S02]  /*01d0*/  MOV R22, R16 ;  /* 0x0000001000167202 */ /* 0x000fe40000000f00 */
[----:B------:R-:W-:Y:S01]  /*01e0*/  IADD3 R20, PT, PT, -R19, RZ, RZ ;  /* 0x000000ff13147210 */ /* 0x000fe20007ffe1ff */
[----:B0-----:R-:W-:-:S04]  /*01f0*/  UIADD3 UR4, UP0, UPT, UR4, 0x10, URZ ;  /* 0x0000001004047890 */ /* 0x001fc8000ff1e0ff */
[----:B------:R-:W-:-:S12]  /*0200*/  UIADD3.X UR5, UPT, UPT, URZ, UR5, URZ, UP0, !UPT ;  /* 0x00000005ff057290 */ /* 0x000fd800087fe4ff */
.L_x_6:
[----:B------:R-:W0:Y:S01]  /*0210*/  LDC.64 R14, c[0x0][0x388] ;  /* 0x0000e200ff0e7b82 */ /* 0x000e220000000a00 */
[----:B------:R-:W-:Y:S02]  /*0220*/  MOV R4, UR4 ;  /* 0x0000000400047c02 */ /* 0x000fe40008000f00 */
[----:B------:R-:W-:-:S03]  /*0230*/  MOV R5, UR5 ;  /* 0x0000000500057c02 */ /* 0x000fc60008000f00 */
[----:B------:R-:W-:-:S05]  /*0240*/  IMAD.WIDE R4, R2, 0x4, R4 ;  /* 0x0000000402047825 */ /* 0x000fca00078e0204 */
[----:B------:R-:W2:Y:S04]  /*0250*/  LDG.E R21, desc[UR6][R4.64+-0x10] ;  /* 0xfffff00604157981 */ /* 0x000ea8000c1e1900 */
[----:B------:R-:W3:Y:S04]  /*0260*/  LDG.E R23, desc[UR6][R4.64+-0xc] ;  /* 0xfffff40604177981 */ /* 0x000ee8000c1e1900 */
[----:B------:R-:W4:Y:S01]  /*0270*/  LDG.E R29, desc[UR6][R4.64+-0x8] ;  /* 0xfffff806041d7981 */ /* 0x000f22000c1e1900 */
[----:B0-----:R-:W-:-:S05]  /*0280*/  IMAD.WIDE R14, R22, 0x4, R14 ;  /* 0x00000004160e7825 */ /* 0x001fca00078e020e */
[----:B------:R0:W2:Y:S01]  /*0290*/  LDG.E R24, desc[UR6][R14.64] ;  /* 0x000000060e187981 */ /* 0x0000a2000c1e1900 */
[----:B------:R-:W-:-:S04]  /*02a0*/  IMAD.WIDE R12, R3, 0x4, R14 ;  /* 0x00000004030c7825 */ /* 0x000fc800078e020e */
[C---:B------:R-:W-:Y:S02]  /*02b0*/  IMAD.WIDE R6, R3.reuse, 0x4, R12 ;  /* 0x0000000403067825 */ /* 0x040fe400078e020c */
[----:B------:R-:W3:Y:S02]  /*02c0*/  LDG.E R12, desc[UR6][R12.64] ;  /* 0x000000060c0c7981 */ /* 0x000ee4000c1e1900 */
[C---:B------:R-:W-:Y:S02]  /*02d0*/  IMAD.WIDE R8, R3.reuse, 0x4, R6 ;  /* 0x0000000403087825 */ /* 0x040fe400078e0206 */
[----:B------:R1:W4:Y:S02]  /*02e0*/  LDG.E R28, desc[UR6][R6.64] ;  /* 0x00000006061c7981 */ /* 0x000324000c1e1900 */
[C---:B------:R-:W-:Y:S02]  /*02f0*/  IMAD.WIDE R10, R3.reuse, 0x4, R8 ;  /* 0x00000004030a7825 */ /* 0x040fe400078e0208 */
[----:B------:R-:W5:Y:S02]  /*0300*/  LDG.E R8, desc[UR6][R8.64] ;  /* 0x0000000608087981 */ /* 0x000f64000c1e1900 */
[----:B0-----:R-:W-:-:S05]  /*0310*/  IMAD.WIDE R14, R3, 0x4, R10 ;  /* 0x00000004030e7825 */ /* 0x001fca00078e020a */
[----:B------:R-:W5:Y:S04]  /*0320*/  LDG.E R13, desc[UR6][R14.64] ;  /* 0x000000060e0d7981 */ /* 0x000f68000c1e1900 */
[----:B------:R-:W5:Y:S04]  /*0330*/  LDG.E R9, desc[UR6][R10.64] ;  /* 0x000000060a097981 */ /* 0x000f68000c1e1900 */
[----:B------:R-:W5:Y:S04]  /*0340*/  LDG.E R11, desc[UR6][R4.64+-0x4] ;  /* 0xfffffc06040b7981 */ /* 0x000f68000c1e1900 */
[----:B------:R-:W5:Y:S01]  /*0350*/  LDG.E R10, desc[UR6][R4.64+0x8] ;  /* 0x00000806040a7981 */ /* 0x000f62000c1e1900 */
[----:B--2---:R-:W-:Y:S01]  /*0360*/  FFMA R24, R21, R24, R26 ;  /* 0x0000001815187223 */ /* 0x004fe2000000001a */
[----:B------:R-:W-:-:S02]  /*0370*/  IMAD.WIDE R26, R3, 0x4, R14 ;  /* 0x00000004031a7825 */ /* 0x000fc400078e020e */
[----:B------:R-:W2:Y:S04]  /*0380*/  LDG.E R21, desc[UR6][R4.64] ;  /* 0x0000000604157981 */ /* 0x000ea8000c1e1900 */
[----:B------:R-:W2:Y:S01]  /*0390*/  LDG.E R14, desc[UR6][R4.64+0x4] ;  /* 0x00000406040e7981 */ /* 0x000ea2000c1e1900 */
[----:B-1----:R-:W-:-:S03]  /*03a0*/  IMAD.WIDE R6, R3, 0x4, R26 ;  /* 0x0000000403067825 */ /* 0x002fc600078e021a */
[----:B------:R-:W2:Y:S04]  /*03b0*/  LDG.E R15, desc[UR6][R4.64+0xc] ;  /* 0x00000c06040f7981 */ /* 0x000ea8000c1e1900 */
[----:B------:R-:W2:Y:S04]  /*03c0*/  LDG.E R6, desc[UR6][R6.64] ;  /* 0x0000000606067981 */ /* 0x000ea8000c1e1900 */
[----:B------:R-:W2:Y:S01]  /*03d0*/  LDG.E R5, desc[UR6][R26.64] ;  /* 0x000000061a057981 */ /* 0x000ea2000c1e1900 */
[----:B---3--:R-:W-:Y:S01]  /*03e0*/  FFMA R12, R23, R12, R24 ;  /* 0x0000000c170c7223 */ /* 0x008fe20000000018 */
[----:B------:R-:W-:-:S03]  /*03f0*/  IADD3 R20, PT, PT, R20, 0x8, RZ ;  /* 0x0000000814147810 */ /* 0x000fc60007ffe0ff */
[----:B----4-:R-:W-:Y:S01]  /*0400*/  FFMA R12, R29, R28, R12 ;  /* 0x0000001c1d0c7223 */ /* 0x010fe2000000000c */
[----:B------:R-:W-:Y:S02]  /*0410*/  ISETP.NE.AND P1, PT, R20, RZ, PT ;  /* 0x000000ff1400720c */ /* 0x000fe40003f25270 */
[----:B------:R-:W-:Y:S01]  /*0420*/  LEA R22, R3, R22, 0x3 ;  /* 0x0000001603167211 */ /* 0x000fe200078e18ff */
[----:B-----5:R-:W-:Y:S01]  /*0430*/  FFMA R8, R11, R8, R12 ;  /* 0x000000080b087223 */ /* 0x020fe2000000000c */
[----:B------:R-:W-:-:S03]  /*0440*/  IADD3 R2, PT, PT, R2, 0x8, RZ ;  /* 0x0000000802027810 */ /* 0x000fc60007ffe0ff */
[----:B--2---:R-:W-:-:S04]  /*0450*/  FFMA R9, R21, R9, R8 ;  /* 0x0000000915097223 */ /* 0x004fc80000000008 */
[----:B------:R-:W-:-:S04]  /*0460*/  FFMA R9, R14, R13, R9 ;  /* 0x0000000d0e097223 */ /* 0x000fc80000000009 */
[----:B------:R-:W-:-:S04]  /*0470*/  FFMA R10, R10, R5, R9 ;  /* 0x000000050a0a7223 */ /* 0x000fc80000000009 */
[----:B------:R-:W-:Y:S01]  /*0480*/  FFMA R26, R15, R6, R10 ;  /* 0x000000060f1a7223 */ /* 0x000fe2000000000a */
[----:B------:R-:W-:Y:S06]  /*0490*/  @P1 BRA `(.L_x_6) ;  /* 0xfffffffc005c1947 */ /* 0x000fec000383ffff */
.L_x_5:
[----:B------:R-:W-:Y:S05]  /*04a0*/  @!P0 BRA `(.L_x_4) ;  /* 0x0000000000d48947 */ /* 0x000fea0003800000 */
[----:B------:R-:W-:Y:S02]  /*04b0*/  ISETP.GE.U32.AND P0, PT, R25, 0x4, PT ;  /* 0x000000041900780c */ /* 0x000fe40003f06070 */
[----:B------:R-:W-:-:S04]  /*04c0*/  LOP3.LUT R2, R17, 0x3, RZ, 0xc0, !PT ;  /* 0x0000000311027812 */ /* 0x000fc800078ec0ff */
[----:B------:R-:W-:-:S07]  /*04d0*/  ISETP.NE.AND P1, PT, R2, RZ, PT ;  /* 0x000000ff0200720c */ /* 0x000fce0003f25270 */
[----:B------:R-:W-:Y:S06]  /*04e0*/  @!P0 BRA `(.L_x_7) ;  /* 0x0000000000588947 */ /* 0x000fec0003800000 */
[----:B------:R-:W0:Y:S01]  /*04f0*/  LDC.64 R10, c[0x0][0x388] ;  /* 0x0000e200ff0a7b82 */ /* 0x000e220000000a00 */
[----:B------:R-:W-:Y:S01]  /*0500*/  IMAD R9, R19, R3, R16 ;  /* 0x0000000313097224 */ /* 0x000fe200078e0210 */
[----:B------:R-:W-:-:S06]  /*0510*/  IADD3 R7, PT, PT, R18, R19, RZ ;  /* 0x0000001312077210 */ /* 0x000fcc0007ffe0ff */
[----:B------:R-:W1:Y:S01]  /*0520*/  LDC.64 R4, c[0x0][0x380] ;  /* 0x0000e000ff047b82 */ /* 0x000e620000000a00 */
[----:B0-----:R-:W-:-:S04]  /*0530*/  IMAD.WIDE R10, R9, 0x4, R10 ;  /* 0x00000004090a7825 */ /* 0x001fc800078e020a */
[----:B------:R-:W-:Y:S02]  /*0540*/  IMAD.WIDE R12, R3, 0x4, R10 ;  /* 0x00000004030c7825 */ /* 0x000fe400078e020a */
[----:B------:R-:W2:Y:S02]  /*0550*/  LDG.E R10, desc[UR6][R10.64] ;  /* 0x000000060a0a7981 */ /* 0x000ea4000c1e1900 */
[----:B-1----:R-:W-:-:S04]  /*0560*/  IMAD.WIDE R4, R7, 0x4, R4 ;  /* 0x0000000407047825 */ /* 0x002fc800078e0204 */
[C---:B------:R-:W-:Y:S01]  /*0570*/  IMAD.WIDE R6, R3.reuse, 0x4, R12 ;  /* 0x0000000403067825 */ /* 0x040fe200078e020c */
[----:B------:R-:W2:Y:S04]  /*0580*/  LDG.E R15, desc[UR6][R4.64] ;  /* 0x00000006040f7981 */ /* 0x000ea8000c1e1900 */
[----:B------:R-:W3:Y:S01]  /*0590*/  LDG.E R12, desc[UR6][R12.64] ;  /* 0x000000060c0c7981 */ /* 0x000ee2000c1e1900 */
[----:B------:R-:W-:-:S03]  /*05a0*/  IMAD.WIDE R8, R3, 0x4, R6 ;  /* 0x0000000403087825 */ /* 0x000fc600078e0206 */
[----:B------:R-:W3:Y:S04]  /*05b0*/  LDG.E R14, desc[UR6][R4.64+0x4] ;  /* 0x00000406040e7981 */ /* 0x000ee8000c1e1900 */
[----:B------:R-:W4:Y:S04]  /*05c0*/  LDG.E R20, desc[UR6][R6.64] ;  /* 0x0000000606147981 */ /* 0x000f28000c1e1900 */
[----:B------:R-:W4:Y:S04]  /*05d0*/  LDG.E R21, desc[UR6][R4.64+0x8] ;  /* 0x0000080604157981 */ /* 0x000f28000c1e1900 */
[----:B------:R-:W5:Y:S04]  /*05e0*/  LDG.E R23, desc[UR6][R4.64+0xc] ;  /* 0x00000c0604177981 */ /* 0x000f68000c1e1900 */
[----:B------:R-:W5:Y:S01]  /*05f0*/  LDG.E R8, desc[UR6][R8.64] ;  /* 0x0000000608087981 */ /* 0x000f62000c1e1900 */
[----:B------:R-:W-:Y:S01]  /*0600*/  IADD3 R19, PT, PT, R19, 0x4, RZ ;  /* 0x0000000413137810 */ /* 0x000fe20007ffe0ff */
[----:B--2---:R-:W-:-:S04]  /*0610*/  FFMA R15, R15, R10, R26 ;  /* 0x0000000a0f0f7223 */ /* 0x004fc8000000001a */
[----:B---3--:R-:W-:-:S04]  /*0620*/  FFMA R14, R14, R12, R15 ;  /* 0x0000000c0e0e7223 */ /* 0x008fc8000000000f */
[----:B----4-:R-:W-:-:S04]  /*0630*/  FFMA R14, R21, R20, R14 ;  /* 0x00000014150e7223 */ /* 0x010fc8000000000e */
[----:B-----5:R-:W-:-:S07]  /*0640*/  FFMA R26, R23, R8, R14 ;  /* 0x00000008171a7223 */ /* 0x020fce000000000e */
.L_x_7:
[----:B------:R-:W-:Y:S05]  /*0650*/  @!P1 BRA `(.L_x_4) ;  /* 0x0000000000689947 */ /* 0x000fea0003800000 */
[----:B------:R-:W0:Y:S01]  /*0660*/  LDC.64 R10, c[0x0][0x388] ;  /* 0x0000e200ff0a7b82 */ /* 0x000e220000000a00 */
[----:B------:R-:W-:Y:S02]  /*0670*/  ISETP.NE.AND P0, PT, R2, 0x1, PT ;  /* 0x000000010200780c */ /* 0x000fe40003f05270 */
[----:B------:R-:W-:-:S04]  /*0680*/  LOP3.LUT R17, R17, 0x1, RZ, 0xc0, !PT ;  /* 0x0000000111117812 */ /* 0x000fc800078ec0ff */
[----:B------:R-:W-:Y:S01]  /*0690*/  ISETP.NE.U32.AND P1, PT, R17, 0x1, PT ;  /* 0x000000011100780c */ /* 0x000fe20003f25070 */
[----:B------:R-:W1:Y:S06]  /*06a0*/  LDC.64 R8, c[0x0][0x380] ;  /* 0x0000e000ff087b82 */ /* 0x000e6c0000000a00 */
[C---:B------:R-:W-:Y:S01]  /*06b0*/  @P0 IMAD R15, R19.reuse, R3, R16 ;  /* 0x00000003130f0224 */ /* 0x040fe200078e0210 */
[----:B------:R-:W-:Y:S01]  /*06c0*/  @P0 IADD3 R13, PT, PT, R18, R19, RZ ;  /* 0x00000013120d0210 */ /* 0x000fe20007ffe0ff */
[----:B------:R-:W2:Y:S01]  /*06d0*/  LDC.64 R6, c[0x0][0x380] ;  /* 0x0000e000ff067b82 */ /* 0x000ea20000000a00 */
[----:B------:R-:W-:-:S07]  /*06e0*/  @P0 IADD3 R19, PT, PT, R19, 0x2, RZ ;  /* 0x0000000213130810 */ /* 0x000fce0007ffe0ff */
[----:B------:R-:W3:Y:S01]  /*06f0*/  LDC.64 R4, c[0x0][0x388] ;  /* 0x0000e200ff047b82 */ /* 0x000ee20000000a00 */
[----:B0-----:R-:W-:Y:S01]  /*0700*/  @P0 IMAD.WIDE R10, R15, 0x4, R10 ;  /* 0x000000040f0a0825 */ /* 0x001fe200078e020a */
[----:B------:R-:W-:-:S03]  /*0710*/  @!P1 IADD3 R15, PT, PT, R18, R19, RZ ;  /* 0x00000013120f9210 */ /* 0x000fc60007ffe0ff */
[----:B------:R-:W-:Y:S01]  /*0720*/  @!P1 IMAD R19, R19, R3, R16 ;  /* 0x0000000313139224 */ /* 0x000fe200078e0210 */
[----:B------:R-:W4:Y:S01]  /*0730*/  @P0 LDG.E R2, desc[UR6][R10.64] ;  /* 0x000000060a020981 */ /* 0x000f22000c1e1900 */
[----:B-1----:R-:W-:-:S04]  /*0740*/  @P0 IMAD.WIDE R8, R13, 0x4, R8 ;  /* 0x000000040d080825 */ /* 0x002fc800078e0208 */
[----:B------:R-:W-:Y:S01]  /*0750*/  @P0 IMAD.WIDE R12, R3, 0x4, R10 ;  /* 0x00000004030c0825 */ /* 0x000fe200078e020a */
[----:B------:R-:W4:Y:S03]  /*0760*/  @P0 LDG.E R17, desc[UR6][R8.64] ;  /* 0x0000000608110981 */ /* 0x000f26000c1e1900 */
[----:B--2---:R-:W-:Y:S01]  /*0770*/  @!P1 IMAD.WIDE R6, R15, 0x4, R6 ;  /* 0x000000040f069825 */ /* 0x004fe200078e0206 */
[----:B------:R-:W2:Y:S04]  /*0780*/  @P0 LDG.E R21, desc[UR6][R8.64+0x4] ;  /* 0x0000040608150981 */ /* 0x000ea8000c1e1900 */
[----:B------:R-:W2:Y:S01]  /*0790*/  @P0 LDG.E R12, desc[UR6][R12.64] ;  /* 0x000000060c0c0981 */ /* 0x000ea2000c1e1900 */
[----:B---3--:R-:W-:-:S03]  /*07a0*/  @!P1 IMAD.WIDE R4, R19, 0x4, R4 ;  /* 0x0000000413049825 */ /* 0x008fc600078e0204 */
[----:B------:R-:W3:Y:S04]  /*07b0*/  @!P1 LDG.E R7, desc[UR6][R6.64] ;  /* 0x0000000606079981 */ /* 0x000ee8000c1e1900 */
[----:B------:R-:W3:Y:S01]  /*07c0*/  @!P1 LDG.E R4, desc[UR6][R4.64] ;  /* 0x0000000604049981 */ /* 0x000ee2000c1e1900 */
[----:B----4-:R-:W-:-:S04]  /*07d0*/  @P0 FFMA R2, R17, R2, R26 ;  /* 0x0000000211020223 */ /* 0x010fc8000000001a */
[----:B--2---:R-:W-:-:S04]  /*07e0*/  @P0 FFMA R26, R21, R12, R2 ;  /* 0x0000000c151a0223 */ /* 0x004fc80000000002 */
[----:B---3--:R-:W-:-:S07]  /*07f0*/  @!P1 FFMA R26, R7, R4, R26 ;  /* 0x00000004071a9223 */ /* 0x008fce000000001a */
.L_x_4:
[----:B------:R-:W0:Y:S01]  /*0800*/  LDC.64 R4, c[0x0][0x390] ;  /* 0x0000e400ff047b82 */ /* 0x000e220000000a00 */
[----:B------:R-:W-:-:S04]  /*0810*/  IMAD R3, R0, R3, R16 ;  /* 0x0000000300037224 */ /* 0x000fc800078e0210 */
[----:B0-----:R-:W-:-:S05]  /*0820*/  IMAD.WIDE R2, R3, 0x4, R4 ;  /* 0x0000000403027825 */ /* 0x001fca00078e0204 */
[----:B------:R-:W-:Y:S01]  /*0830*/  STG.E desc[UR6][R2.64], R26 ;  /* 0x0000001a02007986 */ /* 0x000fe2000c101906 */
[----:B------:R-:W-:Y:S05]  /*0840*/  EXIT ;  /* 0x000000000000794d */ /* 0x000fea0003800000 */
.L_x_8:
        /* <DEDUP_REMOVED lines=11> */
.L_x_10:


//--------------------- .nv.shared._Z12cuda_sgemmv2PfS_S_iii --------------------------
	.section	.nv.shared._Z12cuda_sgemmv2PfS_S_iii,"aw",@nobits
	.sectionflags	@""
	.align	4
.nv.shared._Z12cuda_sgemmv2PfS_S_iii:
	.zero		9216


//--------------------- .nv.shared.reserved.0     --------------------------
	.section	.nv.shared.reserved.0,"aw",@nobits
	.weak		__nv_reservedSMEM_offset_0_alias
	.size		__nv_reservedSMEM_offset_0_alias, 0, 64
	.other		__nv_reservedSMEM_offset_0_alias,@"STO_CUDA_RESERVED_SHARED STV_DEFAULT"
__nv_reservedSMEM_offset_0_alias:
	.zero		0
	.zero		64


//--------------------- .nv.constant0._Z12cuda_sgemmv2PfS_S_iii --------------------------
	.section	.nv.constant0._Z12cuda_sgemmv2PfS_S_iii,"a",@progbits
	.sectionflags	@""
	.align	4
.nv.constant0._Z12cuda_sgemmv2PfS_S_iii:
	.zero		932


//--------------------- .nv.constant0._Z10cuda_sgemmPfS_S_iii --------------------------
	.section	.nv.constant0._Z10cuda_sgemmPfS_S_iii,"a",@progbits
	.sectionflags	@""
	.align	4
.nv.constant0._Z10cuda_sgemmPfS_S_iii:
	.zero		932


//--------------------- SYMBOLS --------------------------

	.type		.nv.reservedSmem.offset0,@object
	.size		.nv.reservedSmem.offset0,0x4
	.type		.nv.reservedSmem.cap,@object
	.size		.nv.reservedSmem.cap,0x4
